//
// Generated by NVIDIA NVVM Compiler
//
// Compiler Build ID: CL-36424714
// Cuda compilation tools, release 13.0, V13.0.88
// Based on NVVM 20.0.0
//

.version 9.0
.target sm_100
.address_size 64

	// .globl	_Z14hello_from_gpuv
.extern .func  (.param .b32 func_retval0) vprintf
(
	.param .b64 vprintf_param_0,
	.param .b64 vprintf_param_1
)
;
.global .align 1 .b8 $str[12] = {72, 101, 108, 108, 111, 32, 87, 111, 114, 108, 100};

.visible .entry _Z14hello_from_gpuv()
{
	.reg .b32 	%r<3>;
	.reg .b64 	%rd<3>;

	mov.u64 	%rd1, $str;
	cvta.global.u64 	%rd2, %rd1;
	{ // callseq 0, 0
	.param .b64 param0;
	st.param.b64 	[param0], %rd2;
	.param .b64 param1;
	st.param.b64 	[param1], 0;
	.param .b32 retval0;
	call.uni (retval0), 
	vprintf, 
	(
	param0, 
	param1
	);
	ld.param.b32 	%r1, [retval0];
	} // callseq 0
	ret;

}


// ===== COMPILED SASS (sm_100) =====

	.target	sm_100

	.elftype	@"ET_EXEC"


//--------------------- .note.nv.tkinfo           --------------------------
	.section	.note.nv.tkinfo,"",@"SHT_NOTE"
	.sectionflags	@"SHF_NOTE_NV_TKINFO"
	.tkinfo
        /*0018*/ 	.word	0x00000002
        /*0030*/ 	.string	""
        /*0030*/ 	.string	"ptxas"
        /*0030*/ 	.string	"Cuda compilation tools, release 13.0, V13.0.88"
        /*0030*/ 	.string	"Build cuda_13.0.r13.0/compiler.36424714_0"
        /*0030*/ 	.string	"-arch sm_100 -m 64 "



//--------------------- .note.nv.cuinfo           --------------------------
	.section	.note.nv.cuinfo,"",@"SHT_NOTE"
	.sectionflags	@"SHF_NOTE_NV_CUINFO"
        /*0018*/ 	.short	0x0002
        /*001a*/ 	.short	0x0064
        /*001c*/ 	.short	0x0082
	.zero		2


//--------------------- .nv.info                  --------------------------
	.section	.nv.info,"",@"SHT_CUDA_INFO"
	.align	4


	//----- nvinfo : EIATTR_REGCOUNT
	.align		4
        /*0000*/ 	.byte	0x04, 0x2f
        /*0002*/ 	.short	(.L_2 - .L_1)
	.align		4
.L_1:
        /*0004*/ 	.word	index@(_Z14hello_from_gpuv)
        /*0008*/ 	.word	0x00000018


	//----- nvinfo : EIATTR_FRAME_SIZE
	.align		4
.L_2:
        /*000c*/ 	.byte	0x04, 0x11
        /*000e*/ 	.short	(.L_4 - .L_3)
	.align		4
.L_3:
        /*0010*/ 	.word	index@(_Z14hello_from_gpuv)
        /*0014*/ 	.word	0x00000000


	//----- nvinfo : EIATTR_MIN_STACK_SIZE
	.align		4
.L_4:
        /*0018*/ 	.byte	0x04, 0x12
        /*001a*/ 	.short	(.L_6 - .L_5)
	.align		4
.L_5:
        /*001c*/ 	.word	index@(_Z14hello_from_gpuv)
        /*0020*/ 	.word	0x00000000
.L_6:


//--------------------- .nv.compat                --------------------------
	.section	.nv.compat,"",@"SHT_CUDA_COMPAT_INFO"
	.align	4
        /*0000*/ 	.byte	0x02, 0x09, 0x00, 0x00, 0x02, 0x02, 0x01, 0x00, 0x02, 0x05, 0x05, 0x00, 0x03, 0x07, 0x01, 0x01
        /*0010*/ 	.byte	0x02, 0x03, 0x00, 0x00, 0x02, 0x06, 0x01, 0x00, 0x04, 0x0b, 0x08, 0x00, 0x09, 0x00, 0x00, 0x00
        /*0020*/ 	.byte	0x00, 0x00, 0x00, 0x00


//--------------------- .nv.info._Z14hello_from_gpuv --------------------------
	.section	.nv.info._Z14hello_from_gpuv,"",@"SHT_CUDA_INFO"
	.sectionflags	@""
	.align	4


	//----- nvinfo : EIATTR_CUDA_API_VERSION
	.align		4
        /*0000*/ 	.byte	0x04, 0x37
        /*0002*/ 	.short	(.L_8 - .L_7)
.L_7:
        /*0004*/ 	.word	0x00000082


	//----- nvinfo : EIATTR_SPARSE_MMA_MASK
	.align		4
.L_8:
        /*0008*/ 	.byte	0x03, 0x50
        /*000a*/ 	.short	0x0000


	//----- nvinfo : EIATTR_MAXREG_COUNT
	.align		4
        /*000c*/ 	.byte	0x03, 0x1b
        /*000e*/ 	.short	0x00ff


	//----- nvinfo : EIATTR_EXTERNS
	.align		4
        /*0010*/ 	.byte	0x04, 0x0f
        /*0012*/ 	.short	(.L_10 - .L_9)


	//   ....[0]....
	.align		4
.L_9:
        /*0014*/ 	.word	index@(vprintf)


	//----- nvinfo : EIATTR_MERCURY_ISA_VERSION
	.align		4
.L_10:
        /*0018*/ 	.byte	0x03, 0x5f
        /*001a*/ 	.short	0x0101


	//----- nvinfo : EIATTR_VRC_CTA_INIT_COUNT
	.align		4
        /*001c*/ 	.byte	0x02, 0x4a
	.zero		1
	.zero		1


	//----- nvinfo : EIATTR_SYSCALL_OFFSETS
	.align		4
        /*0020*/ 	.byte	0x04, 0x46
        /*0022*/ 	.short	(.L_12 - .L_11)


	//   ....[0]....
.L_11:
        /*0024*/ 	.word	0x00000080


	//----- nvinfo : EIATTR_EXIT_INSTR_OFFSETS
	.align		4
.L_12:
        /*0028*/ 	.byte	0x04, 0x1c
        /*002a*/ 	.short	(.L_14 - .L_13)


	//   ....[0]....
.L_13:
        /*002c*/ 	.word	0x00000090


	//----- nvinfo : EIATTR_SW_WAR
	.align		4
.L_14:
        /*0030*/ 	.byte	0x04, 0x36
        /*0032*/ 	.short	(.L_16 - .L_15)
.L_15:
        /*0034*/ 	.word	0x00000008
.L_16:


//--------------------- .nv.callgraph             --------------------------
	.section	.nv.callgraph,"",@"SHT_CUDA_CALLGRAPH"
	.align	4
	.sectionentsize	8
	.align		4
        /*0000*/ 	.word	0x00000000
	.align		4
        /*0004*/ 	.word	0xffffffff
	.align		4
        /*0008*/ 	.word	index@(_Z14hello_from_gpuv)
	.align		4
        /*000c*/ 	.word	index@(vprintf)
	.align		4
        /*0010*/ 	.word	0x00000000
	.align		4
        /*0014*/ 	.word	0xfffffffe
	.align		4
        /*0018*/ 	.word	0x00000000
	.align		4
        /*001c*/ 	.word	0xfffffffd
	.align		4
        /*0020*/ 	.word	0x00000000
	.align		4
        /*0024*/ 	.word	0xfffffffc


//--------------------- .nv.constant4             --------------------------
	.section	.nv.constant4,"a",@progbits
	.align	8
	.align		8
.nv.constant4:
        /*0000*/ 	.dword	vprintf
	.align		8
        /*0008*/ 	.dword	$str


//--------------------- .text._Z14hello_from_gpuv --------------------------
	.section	.text._Z14hello_from_gpuv,"ax",@progbits
	.align	128
        .global         _Z14hello_from_gpuv
        .type           _Z14hello_from_gpuv,@function
        .size           _Z14hello_from_gpuv,(.L_x_2 - _Z14hello_from_gpuv)
        .other          _Z14hello_from_gpuv,@"STO_CUDA_ENTRY STV_DEFAULT"
_Z14hello_from_gpuv:
.text._Z14hello_from_gpuv:
[----:B------:R-:W0:Y:S01]  /*0000*/  LDC R1, c[0x0][0x37c] ;  /* 0x0000df00ff017b82 */ /* 0x000e220000000800 */
[----:B------:R-:W-:Y:S01]  /*0010*/  MOV R0, 0x0 ;  /* 0x0000000000007802 */ /* 0x000fe20000000f00 */
[----:B------:R-:W1:Y:S01]  /*0020*/  LDCU.64 UR4, c[0x4][0x8] ;  /* 0x01000100ff0477ac */ /* 0x000e620008000a00 */
[----:B------:R-:W-:-:S05]  /*0030*/  CS2R R6, SRZ ;  /* 0x0000000000067805 */ /* 0x000fca000001ff00 */
[----:B------:R2:W3:Y:S01]  /*0040*/  LDC.64 R2, c[0x4][R0] ;  /* 0x0100000000027b82 */ /* 0x0004e20000000a00 */
[----:B-1----:R-:W-:Y:S02]  /*0050*/  IMAD.U32 R4, RZ, RZ, UR4 ;  /* 0x00000004ff047e24 */ /* 0x002fe4000f8e00ff */
[----:B--2---:R-:W-:-:S07]  /*0060*/  IMAD.U32 R5, RZ, RZ, UR5 ;  /* 0x00000005ff057e24 */ /* 0x004fce000f8e00ff */
[----:B------:R-:W-:-:S07]  /*0070*/  LEPC R20, `(.L_x_0) ;  /* 0x000000001014794e */ /* 0x000fce0000000000 */
[----:B0--3--:R-:W-:Y:S05]  /*0080*/  CALL.ABS.NOINC R2 ;  /* 0x0000000002007343 */ /* 0x009fea0003c00000 */
.L_x_0:
[----:B------:R-:W-:Y:S05]  /*0090*/  EXIT ;  /* 0x000000000000794d */ /* 0x000fea0003800000 */
.L_x_1:
[----:B------:R-:W-:-:S00]  /*00a0*/  BRA `(.L_x_1) ;  /* 0xfffffffc00fc7947 */ /* 0x000fc0000383ffff */
[----:B------:R-:W-:-:S00]  /*00b0*/  NOP ;  /* 0x0000000000007918 */ /* 0x000fc00000000000 */
        /* <DEDUP_REMOVED lines=12> */
.L_x_2:


//--------------------- .nv.global.init           --------------------------
	.section	.nv.global.init,"aw",@progbits
.nv.global.init:
	.type		$str,@object
	.size		$str,(.L_0 - $str)
$str:
        /*0000*/ 	.byte	0x48, 0x65, 0x6c, 0x6c, 0x6f, 0x20, 0x57, 0x6f, 0x72, 0x6c, 0x64, 0x00
.L_0:


//--------------------- .nv.shared.reserved.0     --------------------------
	.section	.nv.shared.reserved.0,"aw",@nobits
	.weak		__nv_reservedSMEM_offset_0_alias
	.size		__nv_reservedSMEM_offset_0_alias, 0, 64
	.other		__nv_reservedSMEM_offset_0_alias,@"STO_CUDA_RESERVED_SHARED STV_DEFAULT"
__nv_reservedSMEM_offset_0_alias:
	.zero		0
	.zero		64


//--------------------- .nv.constant0._Z14hello_from_gpuv --------------------------
	.section	.nv.constant0._Z14hello_from_gpuv,"a",@progbits
	.sectionflags	@""
	.align	4
.nv.constant0._Z14hello_from_gpuv:
	.zero		896


//--------------------- SYMBOLS --------------------------

	.type		.nv.reservedSmem.offset0,@object
	.size		.nv.reservedSmem.offset0,0x4
	.type		vprintf,@function
